//
// Generated by NVIDIA NVVM Compiler
//
// Compiler Build ID: CL-36424714
// Cuda compilation tools, release 13.0, V13.0.88
// Based on NVVM 20.0.0
//

.version 9.0
.target sm_100
.address_size 64

	// .globl	_Z7kernel1PmS_S_
// _ZZ7kernel2PmS_S_E5tileA has been demoted
// _ZZ7kernel2PmS_S_E5tileB has been demoted

.visible .entry _Z7kernel1PmS_S_(
	.param .u64 .ptr .align 1 _Z7kernel1PmS_S__param_0,
	.param .u64 .ptr .align 1 _Z7kernel1PmS_S__param_1,
	.param .u64 .ptr .align 1 _Z7kernel1PmS_S__param_2
)
{
	.reg .pred 	%p<3>;
	.reg .b32 	%r<24>;
	.reg .b64 	%rd<61>;

	ld.param.u64 	%rd16, [_Z7kernel1PmS_S__param_0];
	ld.param.u64 	%rd17, [_Z7kernel1PmS_S__param_1];
	ld.param.u64 	%rd18, [_Z7kernel1PmS_S__param_2];
	mov.u32 	%r6, %ntid.x;
	mov.u32 	%r7, %ctaid.x;
	mov.u32 	%r8, %tid.x;
	mad.lo.s32 	%r1, %r6, %r7, %r8;
	mov.u32 	%r9, %ntid.y;
	mov.u32 	%r10, %ctaid.y;
	mov.u32 	%r11, %tid.y;
	mad.lo.s32 	%r12, %r9, %r10, %r11;
	max.u32 	%r13, %r1, %r12;
	setp.gt.u32 	%p1, %r13, 1023;
	@%p1 bra 	$L__BB0_4;
	shl.b32 	%r3, %r1, 10;
	add.s32 	%r15, %r12, 1024;
	mul.wide.u32 	%rd1, %r15, 8;
	add.s32 	%r16, %r12, 2048;
	mul.wide.u32 	%rd2, %r16, 8;
	add.s32 	%r17, %r12, 3072;
	mul.wide.u32 	%rd3, %r17, 8;
	add.s32 	%r18, %r12, 4096;
	mul.wide.u32 	%rd4, %r18, 8;
	add.s32 	%r19, %r12, 5120;
	mul.wide.u32 	%rd5, %r19, 8;
	add.s32 	%r20, %r12, 6144;
	mul.wide.u32 	%rd6, %r20, 8;
	add.s32 	%r21, %r12, 7168;
	mul.wide.u32 	%rd7, %r21, 8;
	mul.wide.u32 	%rd20, %r3, 8;
	cvta.to.global.u64 	%rd21, %rd16;
	add.s64 	%rd22, %rd20, %rd21;
	add.s64 	%rd58, %rd22, 32;
	cvta.to.global.u64 	%rd59, %rd17;
	mov.b64 	%rd60, 0;
	mov.b32 	%r23, 0;
$L__BB0_2:
	ld.global.u64 	%rd23, [%rd58+-32];
	mul.wide.u32 	%rd24, %r12, 8;
	add.s64 	%rd25, %rd59, %rd24;
	ld.global.u64 	%rd26, [%rd25];
	mad.lo.s64 	%rd27, %rd26, %rd23, %rd60;
	ld.global.u64 	%rd28, [%rd58+-24];
	add.s64 	%rd29, %rd59, %rd1;
	ld.global.u64 	%rd30, [%rd29];
	mad.lo.s64 	%rd31, %rd30, %rd28, %rd27;
	ld.global.u64 	%rd32, [%rd58+-16];
	add.s64 	%rd33, %rd59, %rd2;
	ld.global.u64 	%rd34, [%rd33];
	mad.lo.s64 	%rd35, %rd34, %rd32, %rd31;
	ld.global.u64 	%rd36, [%rd58+-8];
	add.s64 	%rd37, %rd59, %rd3;
	ld.global.u64 	%rd38, [%rd37];
	mad.lo.s64 	%rd39, %rd38, %rd36, %rd35;
	ld.global.u64 	%rd40, [%rd58];
	add.s64 	%rd41, %rd59, %rd4;
	ld.global.u64 	%rd42, [%rd41];
	mad.lo.s64 	%rd43, %rd42, %rd40, %rd39;
	ld.global.u64 	%rd44, [%rd58+8];
	add.s64 	%rd45, %rd59, %rd5;
	ld.global.u64 	%rd46, [%rd45];
	mad.lo.s64 	%rd47, %rd46, %rd44, %rd43;
	ld.global.u64 	%rd48, [%rd58+16];
	add.s64 	%rd49, %rd59, %rd6;
	ld.global.u64 	%rd50, [%rd49];
	mad.lo.s64 	%rd51, %rd50, %rd48, %rd47;
	ld.global.u64 	%rd52, [%rd58+24];
	add.s64 	%rd53, %rd59, %rd7;
	ld.global.u64 	%rd54, [%rd53];
	mad.lo.s64 	%rd60, %rd54, %rd52, %rd51;
	add.s32 	%r23, %r23, 8;
	add.s64 	%rd59, %rd59, 65536;
	add.s64 	%rd58, %rd58, 64;
	setp.ne.s32 	%p2, %r23, 1024;
	@%p2 bra 	$L__BB0_2;
	add.s32 	%r22, %r3, %r12;
	cvta.to.global.u64 	%rd55, %rd18;
	mul.wide.u32 	%rd56, %r22, 8;
	add.s64 	%rd57, %rd55, %rd56;
	st.global.u64 	[%rd57], %rd60;
$L__BB0_4:
	ret;

}
	// .globl	_Z7kernel2PmS_S_
.visible .entry _Z7kernel2PmS_S_(
	.param .u64 .ptr .align 1 _Z7kernel2PmS_S__param_0,
	.param .u64 .ptr .align 1 _Z7kernel2PmS_S__param_1,
	.param .u64 .ptr .align 1 _Z7kernel2PmS_S__param_2
)
{
	.reg .pred 	%p<15>;
	.reg .b32 	%r<58>;
	.reg .b64 	%rd<58>;
	// demoted variable
	.shared .align 8 .b8 _ZZ7kernel2PmS_S_E5tileA[128];
	// demoted variable
	.shared .align 8 .b8 _ZZ7kernel2PmS_S_E5tileB[128];
	ld.param.u64 	%rd16, [_Z7kernel2PmS_S__param_0];
	ld.param.u64 	%rd17, [_Z7kernel2PmS_S__param_1];
	ld.param.u64 	%rd14, [_Z7kernel2PmS_S__param_2];
	cvta.to.global.u64 	%rd18, %rd17;
	cvta.to.global.u64 	%rd1, %rd16;
	mov.u32 	%r21, %ntid.x;
	mov.u32 	%r22, %ctaid.x;
	mov.u32 	%r1, %tid.x;
	mad.lo.s32 	%r2, %r21, %r22, %r1;
	mov.u32 	%r23, %ntid.y;
	mov.u32 	%r24, %ctaid.y;
	mov.u32 	%r3, %tid.y;
	mad.lo.s32 	%r4, %r23, %r24, %r3;
	shl.b32 	%r25, %r22, 2;
	add.s32 	%r5, %r25, %r1;
	shl.b32 	%r26, %r24, 2;
	add.s32 	%r6, %r26, %r3;
	shl.b32 	%r27, %r5, 10;
	shl.b32 	%r28, %r1, 5;
	mov.u32 	%r29, _ZZ7kernel2PmS_S_E5tileA;
	add.s32 	%r7, %r29, %r28;
	shl.b32 	%r30, %r3, 3;
	add.s32 	%r8, %r7, %r30;
	mov.u32 	%r31, _ZZ7kernel2PmS_S_E5tileB;
	add.s32 	%r10, %r31, %r30;
	add.s32 	%r9, %r10, %r28;
	or.b32  	%r32, %r3, %r27;
	mul.wide.u32 	%rd19, %r32, 8;
	add.s64 	%rd20, %rd19, %rd1;
	add.s64 	%rd56, %rd20, 32;
	shl.b32 	%r33, %r22, 12;
	or.b32  	%r34, %r3, %r33;
	shl.b32 	%r35, %r1, 10;
	add.s32 	%r55, %r34, %r35;
	or.b32  	%r36, %r3, %r35;
	add.s32 	%r37, %r36, %r26;
	add.s32 	%r38, %r37, 4096;
	mul.wide.u32 	%rd21, %r38, 8;
	add.s64 	%rd55, %rd18, %rd21;
	mul.wide.u32 	%rd22, %r37, 8;
	add.s64 	%rd54, %rd18, %rd22;
	mov.b64 	%rd57, 0;
	mov.b32 	%r57, 4;
	mov.u32 	%r54, %r1;
	mov.u32 	%r56, %r3;
$L__BB1_1:
	setp.gt.u32 	%p1, %r3, 3;
	max.u32 	%r40, %r5, %r56;
	setp.gt.u32 	%p2, %r40, 1023;
	or.pred  	%p3, %p2, %p1;
	@%p3 bra 	$L__BB1_3;
	mul.wide.u32 	%rd23, %r55, 8;
	add.s64 	%rd24, %rd1, %rd23;
	ld.global.u64 	%rd25, [%rd24];
	st.shared.u64 	[%r8], %rd25;
$L__BB1_3:
	setp.gt.u32 	%p4, %r1, 3;
	max.u32 	%r43, %r54, %r6;
	setp.gt.u32 	%p5, %r43, 1023;
	or.pred  	%p6, %p5, %p4;
	@%p6 bra 	$L__BB1_5;
	ld.global.u64 	%rd26, [%rd54];
	st.shared.u64 	[%r9], %rd26;
$L__BB1_5:
	bar.sync 	0;
	ld.shared.u64 	%rd27, [%r7];
	ld.shared.u64 	%rd28, [%r10];
	mad.lo.s64 	%rd29, %rd28, %rd27, %rd57;
	ld.shared.u64 	%rd30, [%r7+8];
	ld.shared.u64 	%rd31, [%r10+32];
	mad.lo.s64 	%rd32, %rd31, %rd30, %rd29;
	ld.shared.u64 	%rd33, [%r7+16];
	ld.shared.u64 	%rd34, [%r10+64];
	mad.lo.s64 	%rd35, %rd34, %rd33, %rd32;
	ld.shared.u64 	%rd36, [%r7+24];
	ld.shared.u64 	%rd37, [%r10+96];
	mad.lo.s64 	%rd9, %rd37, %rd36, %rd35;
	bar.sync 	0;
	add.s32 	%r45, %r56, 4;
	max.u32 	%r46, %r5, %r45;
	setp.gt.u32 	%p8, %r46, 1023;
	or.pred  	%p9, %p8, %p1;
	@%p9 bra 	$L__BB1_7;
	ld.global.u64 	%rd38, [%rd56];
	st.shared.u64 	[%r8], %rd38;
$L__BB1_7:
	add.s32 	%r49, %r54, 4;
	max.u32 	%r50, %r49, %r6;
	setp.gt.u32 	%p11, %r50, 1023;
	or.pred  	%p12, %p11, %p4;
	@%p12 bra 	$L__BB1_9;
	ld.global.u64 	%rd39, [%rd55];
	st.shared.u64 	[%r9], %rd39;
$L__BB1_9:
	bar.sync 	0;
	ld.shared.u64 	%rd40, [%r7];
	ld.shared.u64 	%rd41, [%r10];
	mad.lo.s64 	%rd42, %rd41, %rd40, %rd9;
	ld.shared.u64 	%rd43, [%r7+8];
	ld.shared.u64 	%rd44, [%r10+32];
	mad.lo.s64 	%rd45, %rd44, %rd43, %rd42;
	ld.shared.u64 	%rd46, [%r7+16];
	ld.shared.u64 	%rd47, [%r10+64];
	mad.lo.s64 	%rd48, %rd47, %rd46, %rd45;
	ld.shared.u64 	%rd49, [%r7+24];
	ld.shared.u64 	%rd50, [%r10+96];
	mad.lo.s64 	%rd57, %rd50, %rd49, %rd48;
	bar.sync 	0;
	add.s32 	%r57, %r57, 8;
	add.s64 	%rd56, %rd56, 64;
	add.s32 	%r56, %r56, 8;
	add.s32 	%r55, %r55, 8;
	add.s32 	%r54, %r54, 8;
	add.s64 	%rd55, %rd55, 65536;
	add.s64 	%rd54, %rd54, 65536;
	setp.ne.s32 	%p13, %r57, 1028;
	@%p13 bra 	$L__BB1_1;
	max.u32 	%r51, %r2, %r4;
	setp.gt.u32 	%p14, %r51, 1023;
	@%p14 bra 	$L__BB1_12;
	shl.b32 	%r52, %r2, 10;
	add.s32 	%r53, %r52, %r4;
	cvta.to.global.u64 	%rd51, %rd14;
	mul.wide.u32 	%rd52, %r53, 8;
	add.s64 	%rd53, %rd51, %rd52;
	st.global.u64 	[%rd53], %rd57;
$L__BB1_12:
	ret;

}


// ===== COMPILED SASS (sm_100) =====

	.target	sm_100

	.elftype	@"ET_EXEC"


//--------------------- .note.nv.tkinfo           --------------------------
	.section	.note.nv.tkinfo,"",@"SHT_NOTE"
	.sectionflags	@"SHF_NOTE_NV_TKINFO"
	.tkinfo
        /*0018*/ 	.word	0x00000002
        /*0030*/ 	.string	""
        /*0030*/ 	.string	"ptxas"
        /*0030*/ 	.string	"Cuda compilation tools, release 13.0, V13.0.88"
        /*0030*/ 	.string	"Build cuda_13.0.r13.0/compiler.36424714_0"
        /*0030*/ 	.string	"-arch sm_100 -m 64 "



//--------------------- .note.nv.cuinfo           --------------------------
	.section	.note.nv.cuinfo,"",@"SHT_NOTE"
	.sectionflags	@"SHF_NOTE_NV_CUINFO"
        /*0018*/ 	.short	0x0002
        /*001a*/ 	.short	0x0064
        /*001c*/ 	.short	0x0082
	.zero		2


//--------------------- .nv.info                  --------------------------
	.section	.nv.info,"",@"SHT_CUDA_INFO"
	.align	4


	//----- nvinfo : EIATTR_REGCOUNT
	.align		4
        /*0000*/ 	.byte	0x04, 0x2f
        /*0002*/ 	.short	(.L_1 - .L_0)
	.align		4
.L_0:
        /*0004*/ 	.word	index@(_Z7kernel1PmS_S_)
        /*0008*/ 	.word	0x00000028


	//----- nvinfo : EIATTR_FRAME_SIZE
	.align		4
.L_1:
        /*000c*/ 	.byte	0x04, 0x11
        /*000e*/ 	.short	(.L_3 - .L_2)
	.align		4
.L_2:
        /*0010*/ 	.word	index@(_Z7kernel1PmS_S_)
        /*0014*/ 	.word	0x00000000


	//----- nvinfo : EIATTR_REGCOUNT
	.align		4
.L_3:
        /*0018*/ 	.byte	0x04, 0x2f
        /*001a*/ 	.short	(.L_5 - .L_4)
	.align		4
.L_4:
        /*001c*/ 	.word	index@(_Z7kernel2PmS_S_)
        /*0020*/ 	.word	0x00000028


	//----- nvinfo : EIATTR_FRAME_SIZE
	.align		4
.L_5:
        /*0024*/ 	.byte	0x04, 0x11
        /*0026*/ 	.short	(.L_7 - .L_6)
	.align		4
.L_6:
        /*0028*/ 	.word	index@(_Z7kernel2PmS_S_)
        /*002c*/ 	.word	0x00000000


	//----- nvinfo : EIATTR_MIN_STACK_SIZE
	.align		4
.L_7:
        /*0030*/ 	.byte	0x04, 0x12
        /*0032*/ 	.short	(.L_9 - .L_8)
	.align		4
.L_8:
        /*0034*/ 	.word	index@(_Z7kernel2PmS_S_)
        /*0038*/ 	.word	0x00000000


	//----- nvinfo : EIATTR_MIN_STACK_SIZE
	.align		4
.L_9:
        /*003c*/ 	.byte	0x04, 0x12
        /*003e*/ 	.short	(.L_11 - .L_10)
	.align		4
.L_10:
        /*0040*/ 	.word	index@(_Z7kernel1PmS_S_)
        /*0044*/ 	.word	0x00000000
.L_11:


//--------------------- .nv.compat                --------------------------
	.section	.nv.compat,"",@"SHT_CUDA_COMPAT_INFO"
	.align	4
        /*0000*/ 	.byte	0x02, 0x09, 0x00, 0x00, 0x02, 0x02, 0x01, 0x00, 0x02, 0x05, 0x05, 0x00, 0x03, 0x07, 0x01, 0x01
        /*0010*/ 	.byte	0x02, 0x03, 0x00, 0x00, 0x02, 0x06, 0x01, 0x00, 0x04, 0x0b, 0x08, 0x00, 0x09, 0x00, 0x00, 0x00
        /*0020*/ 	.byte	0x00, 0x00, 0x00, 0x00


//--------------------- .nv.info._Z7kernel2PmS_S_ --------------------------
	.section	.nv.info._Z7kernel2PmS_S_,"",@"SHT_CUDA_INFO"
	.sectionflags	@""
	.align	4


	//----- nvinfo : EIATTR_CUDA_API_VERSION
	.align		4
        /*0000*/ 	.byte	0x04, 0x37
        /*0002*/ 	.short	(.L_13 - .L_12)
.L_12:
        /*0004*/ 	.word	0x00000082


	//----- nvinfo : EIATTR_KPARAM_INFO
	.align		4
.L_13:
        /*0008*/ 	.byte	0x04, 0x17
        /*000a*/ 	.short	(.L_15 - .L_14)
.L_14:
        /*000c*/ 	.word	0x00000000
        /*0010*/ 	.short	0x0002
        /*0012*/ 	.short	0x0010
        /*0014*/ 	.byte	0x00, 0xf5, 0x21, 0x00


	//----- nvinfo : EIATTR_KPARAM_INFO
	.align		4
.L_15:
        /*0018*/ 	.byte	0x04, 0x17
        /*001a*/ 	.short	(.L_17 - .L_16)
.L_16:
        /*001c*/ 	.word	0x00000000
        /*0020*/ 	.short	0x0001
        /*0022*/ 	.short	0x0008
        /*0024*/ 	.byte	0x00, 0xf5, 0x21, 0x00


	//----- nvinfo : EIATTR_KPARAM_INFO
	.align		4
.L_17:
        /*0028*/ 	.byte	0x04, 0x17
        /*002a*/ 	.short	(.L_19 - .L_18)
.L_18:
        /*002c*/ 	.word	0x00000000
        /*0030*/ 	.short	0x0000
        /*0032*/ 	.short	0x0000
        /*0034*/ 	.byte	0x00, 0xf5, 0x21, 0x00


	//----- nvinfo : EIATTR_SPARSE_MMA_MASK
	.align		4
.L_19:
        /*0038*/ 	.byte	0x03, 0x50
        /*003a*/ 	.short	0x0000


	//----- nvinfo : EIATTR_MAXREG_COUNT
	.align		4
        /*003c*/ 	.byte	0x03, 0x1b
        /*003e*/ 	.short	0x00ff


	//----- nvinfo : EIATTR_NUM_BARRIERS
	.align		4
        /*0040*/ 	.byte	0x02, 0x4c
        /*0042*/ 	.byte	0x01
	.zero		1


	//----- nvinfo : EIATTR_MERCURY_ISA_VERSION
	.align		4
        /*0044*/ 	.byte	0x03, 0x5f
        /*0046*/ 	.short	0x0101


	//----- nvinfo : EIATTR_VRC_CTA_INIT_COUNT
	.align		4
        /*0048*/ 	.byte	0x02, 0x4a
	.zero		1
	.zero		1


	//----- nvinfo : EIATTR_EXIT_INSTR_OFFSETS
	.align		4
        /*004c*/ 	.byte	0x04, 0x1c
        /*004e*/ 	.short	(.L_21 - .L_20)


	//   ....[0]....
.L_20:
        /*0050*/ 	.word	0x000007c0


	//   ....[1]....
        /*0054*/ 	.word	0x00000810


	//----- nvinfo : EIATTR_CBANK_PARAM_SIZE
	.align		4
.L_21:
        /*0058*/ 	.byte	0x03, 0x19
        /*005a*/ 	.short	0x0018


	//----- nvinfo : EIATTR_PARAM_CBANK
	.align		4
        /*005c*/ 	.byte	0x04, 0x0a
        /*005e*/ 	.short	(.L_23 - .L_22)
	.align		4
.L_22:
        /*0060*/ 	.word	index@(.nv.constant0._Z7kernel2PmS_S_)
        /*0064*/ 	.short	0x0380
        /*0066*/ 	.short	0x0018


	//----- nvinfo : EIATTR_SW_WAR
	.align		4
.L_23:
        /*0068*/ 	.byte	0x04, 0x36
        /*006a*/ 	.short	(.L_25 - .L_24)
.L_24:
        /*006c*/ 	.word	0x00000008
.L_25:


//--------------------- .nv.info._Z7kernel1PmS_S_ --------------------------
	.section	.nv.info._Z7kernel1PmS_S_,"",@"SHT_CUDA_INFO"
	.sectionflags	@""
	.align	4


	//----- nvinfo : EIATTR_CUDA_API_VERSION
	.align		4
        /*0000*/ 	.byte	0x04, 0x37
        /*0002*/ 	.short	(.L_27 - .L_26)
.L_26:
        /*0004*/ 	.word	0x00000082


	//----- nvinfo : EIATTR_KPARAM_INFO
	.align		4
.L_27:
        /*0008*/ 	.byte	0x04, 0x17
        /*000a*/ 	.short	(.L_29 - .L_28)
.L_28:
        /*000c*/ 	.word	0x00000000
        /*0010*/ 	.short	0x0002
        /*0012*/ 	.short	0x0010
        /*0014*/ 	.byte	0x00, 0xf5, 0x21, 0x00


	//----- nvinfo : EIATTR_KPARAM_INFO
	.align		4
.L_29:
        /*0018*/ 	.byte	0x04, 0x17
        /*001a*/ 	.short	(.L_31 - .L_30)
.L_30:
        /*001c*/ 	.word	0x00000000
        /*0020*/ 	.short	0x0001
        /*0022*/ 	.short	0x0008
        /*0024*/ 	.byte	0x00, 0xf5, 0x21, 0x00


	//----- nvinfo : EIATTR_KPARAM_INFO
	.align		4
.L_31:
        /*0028*/ 	.byte	0x04, 0x17
        /*002a*/ 	.short	(.L_33 - .L_32)
.L_32:
        /*002c*/ 	.word	0x00000000
        /*0030*/ 	.short	0x0000
        /*0032*/ 	.short	0x0000
        /*0034*/ 	.byte	0x00, 0xf5, 0x21, 0x00


	//----- nvinfo : EIATTR_SPARSE_MMA_MASK
	.align		4
.L_33:
        /*0038*/ 	.byte	0x03, 0x50
        /*003a*/ 	.short	0x0000


	//----- nvinfo : EIATTR_MAXREG_COUNT
	.align		4
        /*003c*/ 	.byte	0x03, 0x1b
        /*003e*/ 	.short	0x00ff


	//----- nvinfo : EIATTR_MERCURY_ISA_VERSION
	.align		4
        /*0040*/ 	.byte	0x03, 0x5f
        /*0042*/ 	.short	0x0101


	//----- nvinfo : EIATTR_VRC_CTA_INIT_COUNT
	.align		4
        /*0044*/ 	.byte	0x02, 0x4a
	.zero		1
	.zero		1


	//----- nvinfo : EIATTR_EXIT_INSTR_OFFSETS
	.align		4
        /*0048*/ 	.byte	0x04, 0x1c
        /*004a*/ 	.short	(.L_35 - .L_34)


	//   ....[0]....
.L_34:
        /*004c*/ 	.word	0x000000b0


	//   ....[1]....
        /*0050*/ 	.word	0x00001d70


	//----- nvinfo : EIATTR_CBANK_PARAM_SIZE
	.align		4
.L_35:
        /*0054*/ 	.byte	0x03, 0x19
        /*0056*/ 	.short	0x0018


	//----- nvinfo : EIATTR_PARAM_CBANK
	.align		4
        /*0058*/ 	.byte	0x04, 0x0a
        /*005a*/ 	.short	(.L_37 - .L_36)
	.align		4
.L_36:
        /*005c*/ 	.word	index@(.nv.constant0._Z7kernel1PmS_S_)
        /*0060*/ 	.short	0x0380
        /*0062*/ 	.short	0x0018


	//----- nvinfo : EIATTR_SW_WAR
	.align		4
.L_37:
        /*0064*/ 	.byte	0x04, 0x36
        /*0066*/ 	.short	(.L_39 - .L_38)
.L_38:
        /*0068*/ 	.word	0x00000008
.L_39:


//--------------------- .nv.callgraph             --------------------------
	.section	.nv.callgraph,"",@"SHT_CUDA_CALLGRAPH"
	.align	4
	.sectionentsize	8
	.align		4
        /*0000*/ 	.word	0x00000000
	.align		4
        /*0004*/ 	.word	0xffffffff
	.align		4
        /*0008*/ 	.word	0x00000000
	.align		4
        /*000c*/ 	.word	0xfffffffe
	.align		4
        /*0010*/ 	.word	0x00000000
	.align		4
        /*0014*/ 	.word	0xfffffffd
	.align		4
        /*0018*/ 	.word	0x00000000
	.align		4
        /*001c*/ 	.word	0xfffffffc


//--------------------- .text._Z7kernel2PmS_S_    --------------------------
	.section	.text._Z7kernel2PmS_S_,"ax",@progbits
	.align	128
        .global         _Z7kernel2PmS_S_
        .type           _Z7kernel2PmS_S_,@function
        .size           _Z7kernel2PmS_S_,(.L_x_4 - _Z7kernel2PmS_S_)
        .other          _Z7kernel2PmS_S_,@"STO_CUDA_ENTRY STV_DEFAULT"
_Z7kernel2PmS_S_:
.text._Z7kernel2PmS_S_:
[----:B------:R-:W-:Y:S01]  /*0000*/  LDC R1, c[0x0][0x37c] ;  /* 0x0000df00ff017b82 */ /* 0x000fe20000000800 */
[----:B------:R-:W0:Y:S07]  /*0010*/  S2R R13, SR_CTAID.X ;  /* 0x00000000000d7919 */ /* 0x000e2e0000002500 */
[----:B------:R-:W1:Y:S01]  /*0020*/  S2UR UR6, SR_CgaCtaId ;  /* 0x00000000000679c3 */ /* 0x000e620000008800 */
[----:B------:R-:W2:Y:S01]  /*0030*/  LDCU UR7, c[0x0][0x360] ;  /* 0x00006c00ff0777ac */ /* 0x000ea20008000800 */
[----:B------:R-:W-:Y:S01]  /*0040*/  CS2R R14, SRZ ;  /* 0x00000000000e7805 */ /* 0x000fe2000001ff00 */
[----:B------:R-:W0:Y:S01]  /*0050*/  S2R R0, SR_TID.X ;  /* 0x0000000000007919 */ /* 0x000e220000002100 */
[----:B------:R-:W3:Y:S01]  /*0060*/  LDCU UR10, c[0x0][0x364] ;  /* 0x00006c80ff0a77ac */ /* 0x000ee20008000800 */
[----:B------:R-:W4:Y:S03]  /*0070*/  S2R R19, SR_TID.Y ;  /* 0x0000000000137919 */ /* 0x000f260000002200 */
[----:B------:R-:W5:Y:S01]  /*0080*/  LDC.64 R10, c[0x0][0x380] ;  /* 0x0000e000ff0a7b82 */ /* 0x000f620000000a00 */
[----:B------:R-:W-:Y:S01]  /*0090*/  UMOV UR4, 0x400 ;  /* 0x0000040000047882 */ /* 0x000fe20000000000 */
[----:B------:R-:W0:Y:S01]  /*00a0*/  LDCU.64 UR8, c[0x0][0x358] ;  /* 0x00006b00ff0877ac */ /* 0x000e220008000a00 */
[----:B------:R-:W3:Y:S01]  /*00b0*/  S2R R8, SR_CTAID.Y ;  /* 0x0000000000087919 */ /* 0x000ee20000002600 */
[----:B------:R-:W-:-:S04]  /*00c0*/  UIADD3 UR5, UPT, UPT, UR4, 0x80, URZ ;  /* 0x0000008004057890 */ /* 0x000fc8000fffe0ff */
[----:B------:R-:W5:Y:S01]  /*00d0*/  LDC.64 R4, c[0x0][0x388] ;  /* 0x0000e200ff047b82 */ /* 0x000f620000000a00 */
[----:B-1----:R-:W-:Y:S02]  /*00e0*/  ULEA UR5, UR6, UR5, 0x18 ;  /* 0x0000000506057291 */ /* 0x002fe4000f8ec0ff */
[----:B------:R-:W-:Y:S01]  /*00f0*/  ULEA UR4, UR6, UR4, 0x18 ;  /* 0x0000000406047291 */ /* 0x000fe2000f8ec0ff */
[C---:B0-----:R-:W-:Y:S01]  /*0100*/  LEA R2, R13.reuse, R0, 0x2 ;  /* 0x000000000d027211 */ /* 0x041fe200078e10ff */
[----:B--2---:R-:W-:Y:S01]  /*0110*/  IMAD R18, R13, UR7, R0 ;  /* 0x000000070d127c24 */ /* 0x004fe2000f8e0200 */
[----:B------:R-:W-:Y:S02]  /*0120*/  SHF.L.U32 R7, R0, 0xa, RZ ;  /* 0x0000000a00077819 */ /* 0x000fe400000006ff */
[C---:B----4-:R-:W-:Y:S01]  /*0130*/  LEA R25, R19.reuse, UR5, 0x3 ;  /* 0x0000000513197c11 */ /* 0x050fe2000f8e18ff */
[----:B------:R-:W-:Y:S01]  /*0140*/  IMAD.SHL.U32 R6, R2, 0x400, RZ ;  /* 0x0000040002067824 */ /* 0x000fe200078e00ff */
[----:B------:R-:W-:-:S02]  /*0150*/  LOP3.LUT R9, R19, R7, RZ, 0xfc, !PT ;  /* 0x0000000713097212 */ /* 0x000fc400078efcff */
[----:B------:R-:W-:Y:S01]  /*0160*/  LEA R24, R0, UR4, 0x5 ;  /* 0x0000000400187c11 */ /* 0x000fe2000f8e28ff */
[C-C-:B---3--:R-:W-:Y:S01]  /*0170*/  IMAD R21, R8.reuse, 0x4, R19.reuse ;  /* 0x0000000408157824 */ /* 0x148fe200078e0213 */
[----:B------:R-:W-:Y:S01]  /*0180*/  LOP3.LUT R3, R19, R6, RZ, 0xfc, !PT ;  /* 0x0000000613037212 */ /* 0x000fe200078efcff */
[----:B------:R-:W-:Y:S01]  /*0190*/  IMAD.SHL.U32 R6, R13, 0x1000, RZ ;  /* 0x000010000d067824 */ /* 0x000fe200078e00ff */
[C---:B------:R-:W-:Y:S01]  /*01a0*/  LEA R9, R8.reuse, R9, 0x2 ;  /* 0x0000000908097211 */ /* 0x040fe200078e10ff */
[----:B------:R-:W-:Y:S01]  /*01b0*/  IMAD R29, R8, UR10, R19 ;  /* 0x0000000a081d7c24 */ /* 0x000fe2000f8e0213 */
[----:B------:R-:W-:Y:S01]  /*01c0*/  ISETP.GT.U32.AND P1, PT, R19, 0x3, PT ;  /* 0x000000031300780c */ /* 0x000fe20003f24070 */
[----:B-----5:R-:W-:Y:S01]  /*01d0*/  IMAD.WIDE.U32 R10, R3, 0x8, R10 ;  /* 0x00000008030a7825 */ /* 0x020fe200078e000a */
[C---:B------:R-:W-:Y:S01]  /*01e0*/  LOP3.LUT R6, R19.reuse, R6, RZ, 0xfc, !PT ;  /* 0x0000000613067212 */ /* 0x040fe200078efcff */
[----:B------:R-:W-:Y:S01]  /*01f0*/  UMOV UR4, 0x4 ;  /* 0x0000000400047882 */ /* 0x000fe20000000000 */
[----:B------:R-:W-:Y:S01]  /*0200*/  LEA R26, R19, R24, 0x3 ;  /* 0x00000018131a7211 */ /* 0x000fe200078e18ff */
[C---:B------:R-:W-:Y:S01]  /*0210*/  VIADD R3, R9.reuse, 0x1000 ;  /* 0x0000100009037836 */ /* 0x040fe20000000000 */
[----:B------:R-:W-:Y:S01]  /*0220*/  IADD3 R20, P0, PT, R10, 0x20, RZ ;  /* 0x000000200a147810 */ /* 0x000fe20007f1e0ff */
[----:B------:R-:W-:Y:S01]  /*0230*/  IMAD.WIDE.U32 R16, R9, 0x8, R4 ;  /* 0x0000000809107825 */ /* 0x000fe200078e0004 */
[----:B------:R-:W-:-:S02]  /*0240*/  IADD3 R7, PT, PT, R6, R7, RZ ;  /* 0x0000000706077210 */ /* 0x000fc40007ffe0ff */
[----:B------:R-:W-:Y:S01]  /*0250*/  IADD3.X R27, PT, PT, RZ, R11, RZ, P0, !PT ;  /* 0x0000000bff1b7210 */ /* 0x000fe200007fe4ff */
[----:B------:R-:W-:Y:S01]  /*0260*/  IMAD.WIDE.U32 R4, R3, 0x8, R4 ;  /* 0x0000000803047825 */ /* 0x000fe200078e0004 */
[----:B------:R-:W-:-:S03]  /*0270*/  MOV R6, R0 ;  /* 0x0000000000067202 */ /* 0x000fc60000000f00 */
[----:B------:R-:W-:-:S07]  /*0280*/  IMAD R3, R0, 0x20, R25 ;  /* 0x0000002000037824 */ /* 0x000fce00078e0219 */
.L_x_0:
[----:B------:R-:W-:Y:S02]  /*0290*/  VIMNMX.U32 R8, PT, PT, R2, R19, !PT ;  /* 0x0000001302087248 */ /* 0x000fe40007fe0000 */
[----:B------:R-:W-:Y:S02]  /*02a0*/  ISETP.GT.U32.AND P0, PT, R0, 0x3, PT ;  /* 0x000000030000780c */ /* 0x000fe40003f04070 */
[----:B------:R-:W-:Y:S02]  /*02b0*/  ISETP.GT.U32.OR P2, PT, R8, 0x3ff, P1 ;  /* 0x000003ff0800780c */ /* 0x000fe40000f44470 */
[----:B------:R-:W-:-:S04]  /*02c0*/  VIMNMX.U32 R8, PT, PT, R21, R6, !PT ;  /* 0x0000000615087248 */ /* 0x000fc80007fe0000 */
[----:B------:R-:W-:-:S07]  /*02d0*/  ISETP.GT.U32.OR P3, PT, R8, 0x3ff, P0 ;  /* 0x000003ff0800780c */ /* 0x000fce0000764470 */
[----:B------:R-:W0:Y:S06]  /*02e0*/  @!P2 LDC.64 R30, c[0x0][0x380] ;  /* 0x0000e000ff1eab82 */ /* 0x000e2c0000000a00 */
[----:B------:R-:W2:Y:S01]  /*02f0*/  @!P3 LDG.E.64 R32, desc[UR8][R16.64] ;  /* 0x000000081020b981 */ /* 0x000ea2000c1e1b00 */
[----:B0-----:R-:W-:-:S06]  /*0300*/  @!P2 IMAD.WIDE.U32 R30, R7, 0x8, R30 ;  /* 0x00000008071ea825 */ /* 0x001fcc00078e001e */
[----:B------:R-:W3:Y:S01]  /*0310*/  @!P2 LDG.E.64 R30, desc[UR8][R30.64] ;  /* 0x000000081e1ea981 */ /* 0x000ee2000c1e1b00 */
[----:B------:R-:W-:-:S03]  /*0320*/  VIADDMNMX.U32 R28, R19, 0x4, R2, !PT ;  /* 0x00000004131c7846 */ /* 0x000fc60007800002 */
[----:B---3--:R-:W-:Y:S04]  /*0330*/  @!P2 STS.64 [R26], R30 ;  /* 0x0000001e1a00a388 */ /* 0x008fe80000000a00 */
[----:B--2---:R-:W-:Y:S01]  /*0340*/  @!P3 STS.64 [R3], R32 ;  /* 0x000000200300b388 */ /* 0x004fe20000000a00 */
[----:B------:R-:W-:Y:S06]  /*0350*/  BAR.SYNC.DEFER_BLOCKING 0x0 ;  /* 0x0000000000007b1d */ /* 0x000fec0000010000 */
[----:B------:R-:W-:Y:S04]  /*0360*/  LDS.64 R22, [R25] ;  /* 0x0000000019167984 */ /* 0x000fe80000000a00 */
[----:B------:R-:W0:Y:S04]  /*0370*/  LDS.128 R8, [R24] ;  /* 0x0000000018087984 */ /* 0x000e280000000c00 */
[----:B------:R-:W1:Y:S01]  /*0380*/  LDS.64 R12, [R25+0x20] ;  /* 0x00002000190c7984 */ /* 0x000e620000000a00 */
[----:B------:R-:W-:Y:S01]  /*0390*/  ISETP.GT.U32.OR P2, PT, R28, 0x3ff, P1 ;  /* 0x000003ff1c00780c */ /* 0x000fe20000f44470 */
[----:B0-----:R-:W-:-:S02]  /*03a0*/  IMAD R23, R23, R8, RZ ;  /* 0x0000000817177224 */ /* 0x001fc400078e02ff */
[----:B------:R-:W-:-:S04]  /*03b0*/  IMAD.WIDE.U32 R14, R8, R22, R14 ;  /* 0x00000016080e7225 */ /* 0x000fc800078e000e */
[----:B------:R-:W-:Y:S01]  /*03c0*/  IMAD R23, R9, R22, R23 ;  /* 0x0000001609177224 */ /* 0x000fe200078e0217 */
[----:B------:R-:W-:Y:S01]  /*03d0*/  VIADDMNMX.U32 R8, R6, 0x4, R21, !PT ;  /* 0x0000000406087846 */ /* 0x000fe20007800015 */
[----:B-1----:R-:W-:-:S03]  /*03e0*/  IMAD R31, R13, R10, RZ ;  /* 0x0000000a0d1f7224 */ /* 0x002fc600078e02ff */
[----:B------:R-:W-:Y:S01]  /*03f0*/  IADD3 R15, PT, PT, R15, R23, RZ ;  /* 0x000000170f0f7210 */ /* 0x000fe20007ffe0ff */
[----:B------:R-:W-:Y:S01]  /*0400*/  IMAD R31, R12, R11, R31 ;  /* 0x0000000b0c1f7224 */ /* 0x000fe200078e021f */
[----:B------:R-:W-:Y:S01]  /*0410*/  ISETP.GT.U32.OR P0, PT, R8, 0x3ff, P0 ;  /* 0x000003ff0800780c */ /* 0x000fe20000704470 */
[----:B------:R-:W-:Y:S01]  /*0420*/  LDS.64 R22, [R25+0x60] ;  /* 0x0000600019167984 */ /* 0x000fe20000000a00 */
[----:B------:R-:W-:-:S03]  /*0430*/  IMAD.WIDE.U32 R10, R12, R10, R14 ;  /* 0x0000000a0c0a7225 */ /* 0x000fc600078e000e */
[----:B------:R-:W-:Y:S04]  /*0440*/  LDS.64 R8, [R25+0x40] ;  /* 0x0000400019087984 */ /* 0x000fe80000000a00 */
[----:B------:R-:W0:Y:S01]  /*0450*/  LDS.128 R12, [R24+0x10] ;  /* 0x00001000180c7984 */ /* 0x000e220000000c00 */
[----:B------:R-:W-:Y:S01]  /*0460*/  BAR.SYNC.DEFER_BLOCKING 0x0 ;  /* 0x0000000000007b1d */ /* 0x000fe20000010000 */
[----:B------:R-:W-:Y:S01]  /*0470*/  @!P2 MOV R32, R20 ;  /* 0x000000140020a202 */ /* 0x000fe20000000f00 */
[----:B------:R-:W-:-:S06]  /*0480*/  @!P2 IMAD.MOV.U32 R33, RZ, RZ, R27 ;  /* 0x000000ffff21a224 */ /* 0x000fcc00078e001b */
[----:B------:R-:W2:Y:S04]  /*0490*/  @!P2 LDG.E.64 R32, desc[UR8][R32.64] ;  /* 0x000000082020a981 */ /* 0x000ea8000c1e1b00 */
[----:B------:R-:W3:Y:S01]  /*04a0*/  @!P0 LDG.E.64 R34, desc[UR8][R4.64] ;  /* 0x0000000804228981 */ /* 0x000ee2000c1e1b00 */
[----:B------:R-:W-:Y:S01]  /*04b0*/  IADD3 R11, PT, PT, R11, R31, RZ ;  /* 0x0000001f0b0b7210 */ /* 0x000fe20007ffe0ff */
[----:B0-----:R-:W-:Y:S02]  /*04c0*/  IMAD R9, R9, R12, RZ ;  /* 0x0000000c09097224 */ /* 0x001fe400078e02ff */
[----:B------:R-:W-:-:S04]  /*04d0*/  IMAD.WIDE.U32 R36, R12, R8, R10 ;  /* 0x000000080c247225 */ /* 0x000fc800078e000a */
[----:B------:R-:W-:-:S05]  /*04e0*/  IMAD R13, R13, R8, R9 ;  /* 0x000000080d0d7224 */ /* 0x000fca00078e0209 */
[----:B------:R-:W-:Y:S01]  /*04f0*/  IADD3 R37, PT, PT, R37, R13, RZ ;  /* 0x0000000d25257210 */ /* 0x000fe20007ffe0ff */
[----:B------:R-:W-:-:S04]  /*0500*/  IMAD R13, R23, R14, RZ ;  /* 0x0000000e170d7224 */ /* 0x000fc800078e02ff */
[C---:B------:R-:W-:Y:S02]  /*0510*/  IMAD R13, R22.reuse, R15, R13 ;  /* 0x0000000f160d7224 */ /* 0x040fe400078e020d */
[----:B------:R-:W-:-:S04]  /*0520*/  IMAD.WIDE.U32 R14, R22, R14, R36 ;  /* 0x0000000e160e7225 */ /* 0x000fc800078e0024 */
[----:B------:R-:W-:Y:S01]  /*0530*/  IMAD.IADD R15, R15, 0x1, R13 ;  /* 0x000000010f0f7824 */ /* 0x000fe200078e020d */
[----:B------:R-:W-:-:S04]  /*0540*/  UIADD3 UR4, UPT, UPT, UR4, 0x8, URZ ;  /* 0x0000000804047890 */ /* 0x000fc8000fffe0ff */
[----:B------:R-:W-:Y:S01]  /*0550*/  UISETP.NE.AND UP0, UPT, UR4, 0x404, UPT ;  /* 0x000004040400788c */ /* 0x000fe2000bf05270 */
[----:B------:R-:W-:Y:S01]  /*0560*/  IADD3 R16, P3, PT, R16, 0x10000, RZ ;  /* 0x0001000010107810 */ /* 0x000fe20007f7e0ff */
[----:B------:R-:W-:Y:S01]  /*0570*/  VIADD R6, R6, 0x8 ;  /* 0x0000000806067836 */ /* 0x000fe20000000000 */
[----:B------:R-:W-:Y:S02]  /*0580*/  IADD3 R19, PT, PT, R19, 0x8, RZ ;  /* 0x0000000813137810 */ /* 0x000fe40007ffe0ff */
[----:B------:R-:W-:Y:S01]  /*0590*/  IADD3 R7, PT, PT, R7, 0x8, RZ ;  /* 0x0000000807077810 */ /* 0x000fe20007ffe0ff */
[----:B------:R-:W-:Y:S01]  /*05a0*/  IMAD.X R17, RZ, RZ, R17, P3 ;  /* 0x000000ffff117224 */ /* 0x000fe200018e0611 */
[----:B--2---:R-:W-:Y:S04]  /*05b0*/  @!P2 STS.64 [R26], R32 ;  /* 0x000000201a00a388 */ /* 0x004fe80000000a00 */
[----:B---3--:R-:W-:Y:S01]  /*05c0*/  @!P0 STS.64 [R3], R34 ;  /* 0x0000002203008388 */ /* 0x008fe20000000a00 */
[----:B------:R-:W-:Y:S06]  /*05d0*/  BAR.SYNC.DEFER_BLOCKING 0x0 ;  /* 0x0000000000007b1d */ /* 0x000fec0000010000 */
[----:B------:R-:W-:Y:S04]  /*05e0*/  LDS.64 R30, [R25] ;  /* 0x00000000191e7984 */ /* 0x000fe80000000a00 */
[----:B------:R-:W0:Y:S04]  /*05f0*/  LDS.128 R8, [R24] ;  /* 0x0000000018087984 */ /* 0x000e280000000c00 */
[----:B------:R-:W1:Y:S04]  /*0600*/  LDS.64 R22, [R25+0x20] ;  /* 0x0000200019167984 */ /* 0x000e680000000a00 */
[----:B------:R-:W-:Y:S01]  /*0610*/  LDS.64 R32, [R25+0x40] ;  /* 0x0000400019207984 */ /* 0x000fe20000000a00 */
[----:B0-----:R-:W-:-:S04]  /*0620*/  IMAD R35, R31, R8, RZ ;  /* 0x000000081f237224 */ /* 0x001fc800078e02ff */
[-C--:B------:R-:W-:Y:S02]  /*0630*/  IMAD R35, R9, R30.reuse, R35 ;  /* 0x0000001e09237224 */ /* 0x080fe400078e0223 */
[----:B------:R-:W-:Y:S02]  /*0640*/  IMAD.WIDE.U32 R8, R8, R30, R14 ;  /* 0x0000001e08087225 */ /* 0x000fe400078e000e */
[----:B------:R-:W0:Y:S04]  /*0650*/  LDS.128 R12, [R24+0x10] ;  /* 0x00001000180c7984 */ /* 0x000e280000000c00 */
[----:B------:R-:W2:Y:S01]  /*0660*/  LDS.64 R30, [R25+0x60] ;  /* 0x00006000191e7984 */ /* 0x000ea20000000a00 */
[----:B------:R-:W-:Y:S01]  /*0670*/  IADD3 R9, PT, PT, R9, R35, RZ ;  /* 0x0000002309097210 */ /* 0x000fe20007ffe0ff */
[----:B-1----:R-:W-:-:S04]  /*0680*/  IMAD R23, R23, R10, RZ ;  /* 0x0000000a17177224 */ /* 0x002fc800078e02ff */
[C---:B------:R-:W-:Y:S02]  /*0690*/  IMAD R23, R22.reuse, R11, R23 ;  /* 0x0000000b16177224 */ /* 0x040fe400078e0217 */
[----:B------:R-:W-:-:S05]  /*06a0*/  IMAD.WIDE.U32 R8, R22, R10, R8 ;  /* 0x0000000a16087225 */ /* 0x000fca00078e0008 */
[----:B------:R-:W-:Y:S01]  /*06b0*/  IADD3 R9, PT, PT, R9, R23, RZ ;  /* 0x0000001709097210 */ /* 0x000fe20007ffe0ff */
[----:B------:R-:W-:Y:S01]  /*06c0*/  BAR.SYNC.DEFER_BLOCKING 0x0 ;  /* 0x0000000000007b1d */ /* 0x000fe20000010000 */
[----:B------:R-:W-:Y:S02]  /*06d0*/  IADD3 R20, P0, PT, R20, 0x40, RZ ;  /* 0x0000004014147810 */ /* 0x000fe40007f1e0ff */
[----:B------:R-:W-:Y:S02]  /*06e0*/  IADD3 R4, P2, PT, R4, 0x10000, RZ ;  /* 0x0001000004047810 */ /* 0x000fe40007f5e0ff */
[----:B------:R-:W-:Y:S01]  /*06f0*/  IADD3.X R27, PT, PT, RZ, R27, RZ, P0, !PT ;  /* 0x0000001bff1b7210 */ /* 0x000fe200007fe4ff */
[----:B0-----:R-:W-:Y:S02]  /*0700*/  IMAD R11, R33, R12, RZ ;  /* 0x0000000c210b7224 */ /* 0x001fe400078e02ff */
[----:B------:R-:W-:-:S04]  /*0710*/  IMAD.WIDE.U32 R8, R12, R32, R8 ;  /* 0x000000200c087225 */ /* 0x000fc800078e0008 */
[----:B------:R-:W-:Y:S02]  /*0720*/  IMAD R11, R13, R32, R11 ;  /* 0x000000200d0b7224 */ /* 0x000fe400078e020b */
[-C--:B--2---:R-:W-:Y:S02]  /*0730*/  IMAD R13, R31, R14.reuse, RZ ;  /* 0x0000000e1f0d7224 */ /* 0x084fe400078e02ff */
[----:B------:R-:W-:Y:S02]  /*0740*/  IMAD.IADD R9, R9, 0x1, R11 ;  /* 0x0000000109097824 */ /* 0x000fe400078e020b */
[C---:B------:R-:W-:Y:S02]  /*0750*/  IMAD R13, R30.reuse, R15, R13 ;  /* 0x0000000f1e0d7224 */ /* 0x040fe400078e020d */
[----:B------:R-:W-:Y:S01]  /*0760*/  IMAD.WIDE.U32 R14, R30, R14, R8 ;  /* 0x0000000e1e0e7225 */ /* 0x000fe200078e0008 */
[----:B------:R-:W-:-:S04]  /*0770*/  IADD3.X R5, PT, PT, RZ, R5, RZ, P2, !PT ;  /* 0x00000005ff057210 */ /* 0x000fc800017fe4ff */
[----:B------:R-:W-:Y:S01]  /*0780*/  IADD3 R15, PT, PT, R15, R13, RZ ;  /* 0x0000000d0f0f7210 */ /* 0x000fe20007ffe0ff */
[----:B------:R-:W-:Y:S06]  /*0790*/  BRA.U UP0, `(.L_x_0) ;  /* 0xfffffff900bc7547 */ /* 0x000fec000b83ffff */
[----:B------:R-:W-:-:S04]  /*07a0*/  VIMNMX.U32 R0, PT, PT, R18, R29, !PT ;  /* 0x0000001d12007248 */ /* 0x000fc80007fe0000 */
[----:B------:R-:W-:-:S13]  /*07b0*/  ISETP.GT.U32.AND P0, PT, R0, 0x3ff, PT ;  /* 0x000003ff0000780c */ /* 0x000fda0003f04070 */
[----:B------:R-:W-:Y:S05]  /*07c0*/  @P0 EXIT ;  /* 0x000000000000094d */ /* 0x000fea0003800000 */
[----:B------:R-:W0:Y:S01]  /*07d0*/  LDC.64 R2, c[0x0][0x390] ;  /* 0x0000e400ff027b82 */ /* 0x000e220000000a00 */
[----:B------:R-:W-:-:S05]  /*07e0*/  LEA R29, R18, R29, 0xa ;  /* 0x0000001d121d7211 */ /* 0x000fca00078e50ff */
[----:B0-----:R-:W-:-:S05]  /*07f0*/  IMAD.WIDE.U32 R2, R29, 0x8, R2 ;  /* 0x000000081d027825 */ /* 0x001fca00078e0002 */
[----:B------:R-:W-:Y:S01]  /*0800*/  STG.E.64 desc[UR8][R2.64], R14 ;  /* 0x0000000e02007986 */ /* 0x000fe2000c101b08 */
[----:B------:R-:W-:Y:S05]  /*0810*/  EXIT ;  /* 0x000000000000794d */ /* 0x000fea0003800000 */
.L_x_1:
[----:B------:R-:W-:-:S00]  /*0820*/  BRA `(.L_x_1) ;  /* 0xfffffffc00fc7947 */ /* 0x000fc0000383ffff */
[----:B------:R-:W-:-:S00]  /*0830*/  NOP ;  /* 0x0000000000007918 */ /* 0x000fc00000000000 */
        /* <DEDUP_REMOVED lines=12> */
.L_x_4:


//--------------------- .text._Z7kernel1PmS_S_    --------------------------
	.section	.text._Z7kernel1PmS_S_,"ax",@progbits
	.align	128
        .global         _Z7kernel1PmS_S_
        .type           _Z7kernel1PmS_S_,@function
        .size           _Z7kernel1PmS_S_,(.L_x_5 - _Z7kernel1PmS_S_)
        .other          _Z7kernel1PmS_S_,@"STO_CUDA_ENTRY STV_DEFAULT"
_Z7kernel1PmS_S_:
.text._Z7kernel1PmS_S_:
[----:B------:R-:W-:Y:S01]  /*0000*/  LDC R1, c[0x0][0x37c] ;  /* 0x0000df00ff017b82 */ /* 0x000fe20000000800 */
[----:B------:R-:W0:Y:S01]  /*0010*/  S2R R3, SR_CTAID.X ;  /* 0x0000000000037919 */ /* 0x000e220000002500 */
[----:B------:R-:W0:Y:S01]  /*0020*/  LDCU UR4, c[0x0][0x360] ;  /* 0x00006c00ff0477ac */ /* 0x000e220008000800 */
[----:B------:R-:W0:Y:S01]  /*0030*/  S2R R0, SR_TID.X ;  /* 0x0000000000007919 */ /* 0x000e220000002100 */
[----:B------:R-:W1:Y:S01]  /*0040*/  LDCU UR5, c[0x0][0x364] ;  /* 0x00006c80ff0577ac */ /* 0x000e620008000800 */
[----:B------:R-:W1:Y:S01]  /*0050*/  S2R R2, SR_CTAID.Y ;  /* 0x0000000000027919 */ /* 0x000e620000002600 */
[----:B------:R-:W1:Y:S01]  /*0060*/  S2R R5, SR_TID.Y ;  /* 0x0000000000057919 */ /* 0x000e620000002200 */
[----:B0-----:R-:W-:Y:S02]  /*0070*/  IMAD R3, R3, UR4, R0 ;  /* 0x0000000403037c24 */ /* 0x001fe4000f8e0200 */
[----:B-1----:R-:W-:-:S05]  /*0080*/  IMAD R0, R2, UR5, R5 ;  /* 0x0000000502007c24 */ /* 0x002fca000f8e0205 */
[----:B------:R-:W-:-:S04]  /*0090*/  VIMNMX.U32 R2, PT, PT, R3, R0, !PT ;  /* 0x0000000003027248 */ /* 0x000fc80007fe0000 */
[----:B------:R-:W-:-:S13]  /*00a0*/  ISETP.GT.U32.AND P0, PT, R2, 0x3ff, PT ;  /* 0x000003ff0200780c */ /* 0x000fda0003f04070 */
[----:B------:R-:W-:Y:S05]  /*00b0*/  @P0 EXIT ;  /* 0x000000000000094d */ /* 0x000fea0003800000 */
[----:B------:R-:W0:Y:S01]  /*00c0*/  LDC.64 R4, c[0x0][0x380] ;  /* 0x0000e000ff047b82 */ /* 0x000e220000000a00 */
[----:B------:R-:W-:Y:S02]  /*00d0*/  SHF.L.U32 R3, R3, 0xa, RZ ;  /* 0x0000000a03037819 */ /* 0x000fe400000006ff */
[----:B------:R-:W-:Y:S02]  /*00e0*/  CS2R R24, SRZ ;  /* 0x0000000000187805 */ /* 0x000fe4000001ff00 */
[C---:B------:R-:W-:Y:S01]  /*00f0*/  IADD3 R2, PT, PT, R0.reuse, 0x800, RZ ;  /* 0x0000080000027810 */ /* 0x040fe20007ffe0ff */
[----:B------:R-:W1:Y:S01]  /*0100*/  LDCU.64 UR6, c[0x0][0x358] ;  /* 0x00006b00ff0677ac */ /* 0x000e620008000a00 */
[----:B------:R-:W-:Y:S01]  /*0110*/  IADD3 R33, PT, PT, R0, 0x1c00, RZ ;  /* 0x00001c0000217810 */ /* 0x000fe20007ffe0ff */
[----:B------:R-:W2:Y:S01]  /*0120*/  LDCU.64 UR10, c[0x0][0x388] ;  /* 0x00007100ff0a77ac */ /* 0x000ea20008000a00 */
[----:B------:R-:W-:Y:S01]  /*0130*/  UMOV UR4, URZ ;  /* 0x000000ff00047c82 */ /* 0x000fe20008000000 */
[----:B0-----:R-:W-:-:S03]  /*0140*/  IMAD.WIDE.U32 R4, R3, 0x8, R4 ;  /* 0x0000000803047825 */ /* 0x001fc600078e0004 */
[----:B------:R-:W-:Y:S02]  /*0150*/  IADD3 R6, P0, PT, R4, 0x20, RZ ;  /* 0x0000002004067810 */ /* 0x000fe40007f1e0ff */
[C---:B------:R-:W-:Y:S02]  /*0160*/  IADD3 R4, PT, PT, R0.reuse, 0xc00, RZ ;  /* 0x00000c0000047810 */ /* 0x040fe40007ffe0ff */
[----:B------:R-:W-:Y:S02]  /*0170*/  IADD3.X R7, PT, PT, RZ, R5, RZ, P0, !PT ;  /* 0x00000005ff077210 */ /* 0x000fe400007fe4ff */
[----:B-12---:R-:W-:-:S07]  /*0180*/  IADD3 R5, PT, PT, R0, 0x1000, RZ ;  /* 0x0000100000057810 */ /* 0x006fce0007ffe0ff */
.L_x_2:
[----:B------:R-:W-:Y:S01]  /*0190*/  MOV R14, UR10 ;  /* 0x0000000a000e7c02 */ /* 0x000fe20008000f00 */
[----:B------:R-:W2:Y:S01]  /*01a0*/  LDG.E.64 R12, desc[UR6][R6.64+-0x20] ;  /* 0xffffe006060c7981 */ /* 0x000ea2000c1e1b00 */
[----:B------:R-:W-:Y:S02]  /*01b0*/  MOV R15, UR11 ;  /* 0x0000000b000f7c02 */ /* 0x000fe40008000f00 */
[C---:B------:R-:W-:Y:S01]  /*01c0*/  IADD3 R35, PT, PT, R0.reuse, 0x400, RZ ;  /* 0x0000040000237810 */ /* 0x040fe20007ffe0ff */
[----:B------:R-:W3:Y:S01]  /*01d0*/  LDG.E.64 R28, desc[UR6][R6.64+-0x18] ;  /* 0xffffe806061c7981 */ /* 0x000ee2000c1e1b00 */
[----:B------:R-:W-:-:S03]  /*01e0*/  IMAD.WIDE.U32 R16, R0, 0x8, R14 ;  /* 0x0000000800107825 */ /* 0x000fc600078e000e */
[----:B------:R-:W4:Y:S04]  /*01f0*/  LDG.E.64 R22, desc[UR6][R6.64+-0x10] ;  /* 0xfffff00606167981 */ /* 0x000f28000c1e1b00 */
[----:B------:R-:W2:Y:S01]  /*0200*/  LDG.E.64 R16, desc[UR6][R16.64] ;  /* 0x0000000610107981 */ /* 0x000ea2000c1e1b00 */
[----:B------:R-:W-:-:S06]  /*0210*/  IMAD.WIDE.U32 R20, R35, 0x8, R14 ;  /* 0x0000000823147825 */ /* 0x000fcc00078e000e */
[----:B------:R-:W3:Y:S01]  /*0220*/  LDG.E.64 R20, desc[UR6][R20.64] ;  /* 0x0000000614147981 */ /* 0x000ee2000c1e1b00 */
[----:B------:R-:W-:-:S05]  /*0230*/  IMAD.WIDE.U32 R8, R2, 0x8, R14 ;  /* 0x0000000802087825 */ /* 0x000fca00078e000e */
[----:B------:R-:W4:Y:S01]  /*0240*/  LDG.E.64 R18, desc[UR6][R8.64] ;  /* 0x0000000608127981 */ /* 0x000f22000c1e1b00 */
[----:B------:R-:W-:-:S04]  /*0250*/  IMAD.WIDE.U32 R10, R4, 0x8, R14 ;  /* 0x00000008040a7825 */ /* 0x000fc800078e000e */
[----:B--2---:R-:W-:Y:S02]  /*0260*/  IMAD R31, R17, R12, RZ ;  /* 0x0000000c111f7224 */ /* 0x004fe400078e02ff */
[-C--:B------:R-:W-:Y:S02]  /*0270*/  IMAD.WIDE.U32 R26, R12, R16.reuse, R24 ;  /* 0x000000100c1a7225 */ /* 0x080fe400078e0018 */
[----:B------:R-:W2:Y:S02]  /*0280*/  LDG.E.64 R24, desc[UR6][R6.64+-0x8] ;  /* 0xfffff80606187981 */ /* 0x000ea4000c1e1b00 */
[----:B------:R-:W-:Y:S02]  /*0290*/  IMAD R31, R13, R16, R31 ;  /* 0x000000100d1f7224 */ /* 0x000fe400078e021f */
[----:B------:R-:W2:Y:S01]  /*02a0*/  LDG.E.64 R16, desc[UR6][R10.64] ;  /* 0x000000060a107981 */ /* 0x000ea2000c1e1b00 */
[----:B------:R-:W-:Y:S02]  /*02b0*/  IMAD.WIDE.U32 R12, R5, 0x8, R14 ;  /* 0x00000008050c7825 */ /* 0x000fe400078e000e */
[----:B------:R-:W-:-:S02]  /*02c0*/  IADD3 R27, PT, PT, R27, R31, RZ ;  /* 0x0000001f1b1b7210 */ /* 0x000fc40007ffe0ff */
[----:B---3--:R-:W-:-:S04]  /*02d0*/  IMAD R31, R21, R28, RZ ;  /* 0x0000001c151f7224 */ /* 0x008fc800078e02ff */
[-C--:B------:R-:W-:Y:S02]  /*02e0*/  IMAD R31, R29, R20.reuse, R31 ;  /* 0x000000141d1f7224 */ /* 0x080fe400078e021f */
[----:B------:R-:W-:Y:S02]  /*02f0*/  IMAD.WIDE.U32 R20, R28, R20, R26 ;  /* 0x000000141c147225 */ /* 0x000fe400078e001a */
[----:B------:R-:W3:Y:S04]  /*0300*/  LDG.E.64 R28, desc[UR6][R6.64] ;  /* 0x00000006061c7981 */ /* 0x000ee8000c1e1b00 */
[----:B------:R-:W3:Y:S01]  /*0310*/  LDG.E.64 R26, desc[UR6][R12.64] ;  /* 0x000000060c1a7981 */ /* 0x000ee2000c1e1b00 */
[----:B------:R-:W-:Y:S02]  /*0320*/  IADD3 R21, PT, PT, R21, R31, RZ ;  /* 0x0000001f15157210 */ /* 0x000fe40007ffe0ff */
[----:B------:R-:W-:-:S05]  /*0330*/  IADD3 R31, PT, PT, R0, 0x1400, RZ ;  /* 0x00001400001f7810 */ /* 0x000fca0007ffe0ff */
[----:B------:R-:W-:-:S04]  /*0340*/  IMAD.WIDE.U32 R14, R31, 0x8, R14 ;  /* 0x000000081f0e7825 */ /* 0x000fc800078e000e */
[----:B----4-:R-:W-:-:S04]  /*0350*/  IMAD R31, R19, R22, RZ ;  /* 0x00000016131f7224 */ /* 0x010fc800078e02ff */
[-C--:B------:R-:W-:Y:S02]  /*0360*/  IMAD R31, R23, R18.reuse, R31 ;  /* 0x00000012171f7224 */ /* 0x080fe400078e021f */
[----:B------:R-:W-:Y:S02]  /*0370*/  IMAD.WIDE.U32 R18, R22, R18, R20 ;  /* 0x0000001216127225 */ /* 0x000fe400078e0014 */
[----:B------:R-:W4:Y:S04]  /*0380*/  LDG.E.64 R22, desc[UR6][R6.64+0x8] ;  /* 0x0000080606167981 */ /* 0x000f28000c1e1b00 */
[----:B------:R-:W4:Y:S01]  /*0390*/  LDG.E.64 R20, desc[UR6][R14.64] ;  /* 0x000000060e147981 */ /* 0x000f22000c1e1b00 */
[----:B------:R-:W-:-:S03]  /*03a0*/  IADD3 R19, PT, PT, R19, R31, RZ ;  /* 0x0000001f13137210 */ /* 0x000fc60007ffe0ff */
[----:B------:R-:W5:Y:S01]  /*03b0*/  LDG.E.64 R30, desc[UR6][R6.64+0x10] ;  /* 0x00001006061e7981 */ /* 0x000f62000c1e1b00 */
[----:B--2---:R-:W-:-:S04]  /*03c0*/  IMAD R17, R17, R24, RZ ;  /* 0x0000001811117224 */ /* 0x004fc800078e02ff */
[-C--:B------:R-:W-:Y:S02]  /*03d0*/  IMAD R17, R25, R16.reuse, R17 ;  /* 0x0000001019117224 */ /* 0x080fe400078e0211 */
[----:B------:R-:W-:Y:S01]  /*03e0*/  IMAD.WIDE.U32 R24, R24, R16, R18 ;  /* 0x0000001018187225 */ /* 0x000fe200078e0012 */
[----:B------:R-:W-:Y:S02]  /*03f0*/  MOV R16, UR10 ;  /* 0x0000000a00107c02 */ /* 0x000fe40008000f00 */
[----:B------:R-:W-:Y:S02]  /*0400*/  IADD3 R19, PT, PT, R0, 0x1800, RZ ;  /* 0x0000180000137810 */ /* 0x000fe40007ffe0ff */
[----:B------:R-:W-:Y:S02]  /*0410*/  IADD3 R25, PT, PT, R25, R17, RZ ;  /* 0x0000001119197210 */ /* 0x000fe40007ffe0ff */
[----:B------:R-:W-:Y:S01]  /*0420*/  MOV R17, UR11 ;  /* 0x0000000b00117c02 */ /* 0x000fe20008000f00 */
[----:B---3--:R-:W-:-:S02]  /*0430*/  IMAD R37, R27, R28, RZ ;  /* 0x0000001c1b257224 */ /* 0x008fc400078e02ff */
[----:B------:R-:W-:-:S04]  /*0440*/  IMAD.WIDE.U32 R18, R19, 0x8, R16 ;  /* 0x0000000813127825 */ /* 0x000fc800078e0010 */
[-C--:B------:R-:W-:Y:S02]  /*0450*/  IMAD R37, R29, R26.reuse, R37 ;  /* 0x0000001a1d257224 */ /* 0x080fe400078e0225 */
[----:B------:R-:W-:Y:S02]  /*0460*/  IMAD.WIDE.U32 R26, R28, R26, R24 ;  /* 0x0000001a1c1a7225 */ /* 0x000fe400078e0018 */
[----:B------:R-:W5:Y:S03]  /*0470*/  LDG.E.64 R28, desc[UR6][R18.64] ;  /* 0x00000006121c7981 */ /* 0x000f66000c1e1b00 */
[----:B------:R-:W-:Y:S01]  /*0480*/  IADD3 R27, PT, PT, R27, R37, RZ ;  /* 0x000000251b1b7210 */ /* 0x000fe20007ffe0ff */
[----:B----4-:R-:W-:Y:S02]  /*0490*/  IMAD R37, R21, R22, RZ ;  /* 0x0000001615257224 */ /* 0x010fe400078e02ff */
[----:B------:R-:W-:-:S04]  /*04a0*/  IMAD.WIDE.U32 R26, R22, R20, R26 ;  /* 0x00000014161a7225 */ /* 0x000fc800078e001a */
[----:B------:R-:W-:Y:S02]  /*04b0*/  IMAD R37, R23, R20, R37 ;  /* 0x0000001417257224 */ /* 0x000fe400078e0225 */
[----:B------:R-:W-:Y:S01]  /*04c0*/  IMAD.WIDE.U32 R20, R33, 0x8, R16 ;  /* 0x0000000821147825 */ /* 0x000fe200078e0010 */
[----:B------:R-:W2:Y:S04]  /*04d0*/  LDG.E.64 R22, desc[UR6][R6.64+0x18] ;  /* 0x0000180606167981 */ /* 0x000ea8000c1e1b00 */
[----:B------:R-:W2:Y:S01]  /*04e0*/  LDG.E.64 R24, desc[UR6][R20.64] ;  /* 0x0000000614187981 */ /* 0x000ea2000c1e1b00 */
[----:B------:R-:W-:Y:S01]  /*04f0*/  UIADD3 UR5, UP0, UPT, UR10, 0x10000, URZ ;  /* 0x000100000a057890 */ /* 0x000fe2000ff1e0ff */
[----:B------:R-:W-:-:S03]  /*0500*/  IADD3 R27, PT, PT, R27, R37, RZ ;  /* 0x000000251b1b7210 */ /* 0x000fc60007ffe0ff */
[----:B------:R-:W-:Y:S01]  /*0510*/  UIADD3.X UR8, UPT, UPT, URZ, UR11, URZ, UP0, !UPT ;  /* 0x0000000bff087290 */ /* 0x000fe200087fe4ff */
[----:B------:R-:W-:Y:S02]  /*0520*/  IMAD.WIDE.U32 R16, R35, 0x8, R16 ;  /* 0x0000000823107825 */ /* 0x000fe400078e0010 */
[----:B------:R-:W3:Y:S02]  /*0530*/  LDG.E.64 R34, desc[UR6][R6.64+0x28] ;  /* 0x0000280606227981 */ /* 0x000ee4000c1e1b00 */
[----:B-----5:R-:W-:Y:S01]  /*0540*/  IMAD R37, R29, R30, RZ ;  /* 0x0000001e1d257224 */ /* 0x020fe200078e02ff */
[----:B------:R-:W-:Y:S01]  /*0550*/  MOV R29, UR8 ;  /* 0x00000008001d7c02 */ /* 0x000fe20008000f00 */
[----:B------:R-:W-:-:S04]  /*0560*/  IMAD.WIDE.U32 R26, R30, R28, R26 ;  /* 0x0000001c1e1a7225 */ /* 0x000fc800078e001a */
[----:B------:R-:W-:Y:S01]  /*0570*/  IMAD R37, R31, R28, R37 ;  /* 0x0000001c1f257224 */ /* 0x000fe200078e0225 */
[----:B------:R-:W-:Y:S01]  /*0580*/  MOV R28, UR5 ;  /* 0x00000005001c7c02 */ /* 0x000fe20008000f00 */
[----:B------:R-:W4:Y:S04]  /*0590*/  LDG.E.64 R30, desc[UR6][R6.64+0x20] ;  /* 0x00002006061e7981 */ /* 0x000f28000c1e1b00 */
[----:B------:R-:W-:-:S06]  /*05a0*/  IMAD.WIDE.U32 R28, R0, 0x8, R28 ;  /* 0x00000008001c7825 */ /* 0x000fcc00078e001c */
[----:B------:R-:W4:Y:S01]  /*05b0*/  LDG.E.64 R28, desc[UR6][R28.64] ;  /* 0x000000061c1c7981 */ /* 0x000f22000c1e1b00 */
[----:B------:R-:W-:Y:S01]  /*05c0*/  IADD3 R27, PT, PT, R27, R37, RZ ;  /* 0x000000251b1b7210 */ /* 0x000fe20007ffe0ff */
[----:B--2---:R-:W-:-:S04]  /*05d0*/  IMAD R25, R25, R22, RZ ;  /* 0x0000001619197224 */ /* 0x004fc800078e02ff */
[-C--:B------:R-:W-:Y:S02]  /*05e0*/  IMAD R25, R23, R24.reuse, R25 ;  /* 0x0000001817197224 */ /* 0x080fe400078e0219 */
[----:B------:R-:W-:Y:S02]  /*05f0*/  IMAD.WIDE.U32 R22, R22, R24, R26 ;  /* 0x0000001816167225 */ /* 0x000fe400078e001a */
[----:B------:R-:W3:Y:S03]  /*0600*/  LDG.E.64 R26, desc[UR6][R16.64+0x10000] ;  /* 0x01000006101a7981 */ /* 0x000ee6000c1e1b00 */
[----:B------:R-:W-:Y:S02]  /*0610*/  IADD3 R23, PT, PT, R23, R25, RZ ;  /* 0x0000001917177210 */ /* 0x000fe40007ffe0ff */
[----:B------:R-:W2:Y:S01]  /*0620*/  LDG.E.64 R24, desc[UR6][R8.64+0x10000] ;  /* 0x0100000608187981 */ /* 0x000ea2000c1e1b00 */
[----:B----4-:R-:W-:-:S02]  /*0630*/  IMAD R29, R29, R30, RZ ;  /* 0x0000001e1d1d7224 */ /* 0x010fc400078e02ff */
[----:B------:R-:W-:-:S04]  /*0640*/  IMAD.WIDE.U32 R22, R30, R28, R22 ;  /* 0x0000001c1e167225 */ /* 0x000fc800078e0016 */
[----:B------:R-:W-:Y:S02]  /*0650*/  IMAD R29, R31, R28, R29 ;  /* 0x0000001c1f1d7224 */ /* 0x000fe400078e021d */
[----:B------:R-:W2:Y:S03]  /*0660*/  LDG.E.64 R30, desc[UR6][R6.64+0x30] ;  /* 0x00003006061e7981 */ /* 0x000ea6000c1e1b00 */
[----:B------:R-:W-:Y:S01]  /*0670*/  IADD3 R23, PT, PT, R23, R29, RZ ;  /* 0x0000001d17177210 */ /* 0x000fe20007ffe0ff */
[----:B---3--:R-:W-:Y:S02]  /*0680*/  IMAD R29, R27, R34, RZ ;  /* 0x000000221b1d7224 */ /* 0x008fe400078e02ff */
[----:B------:R-:W-:-:S04]  /*0690*/  IMAD.WIDE.U32 R22, R34, R26, R22 ;  /* 0x0000001a22167225 */ /* 0x000fc800078e0016 */
[----:B------:R-:W-:Y:S02]  /*06a0*/  IMAD R29, R35, R26, R29 ;  /* 0x0000001a231d7224 */ /* 0x000fe400078e021d */
[----:B------:R-:W3:Y:S04]  /*06b0*/  LDG.E.64 R34, desc[UR6][R6.64+0x38] ;  /* 0x0000380606227981 */ /* 0x000ee8000c1e1b00 */
[----:B------:R-:W3:Y:S01]  /*06c0*/  LDG.E.64 R26, desc[UR6][R10.64+0x10000] ;  /* 0x010000060a1a7981 */ /* 0x000ee2000c1e1b00 */
[----:B------:R-:W-:Y:S01]  /*06d0*/  IADD3 R23, PT, PT, R23, R29, RZ ;  /* 0x0000001d17177210 */ /* 0x000fe20007ffe0ff */
[----:B--2---:R-:W-:Y:S02]  /*06e0*/  IMAD R29, R25, R30, RZ ;  /* 0x0000001e191d7224 */ /* 0x004fe400078e02ff */
[----:B------:R-:W-:-:S04]  /*06f0*/  IMAD.WIDE.U32 R22, R30, R24, R22 ;  /* 0x000000181e167225 */ /* 0x000fc800078e0016 */
[----:B------:R-:W-:Y:S02]  /*0700*/  IMAD R29, R31, R24, R29 ;  /* 0x000000181f1d7224 */ /* 0x000fe400078e021d */
[----:B------:R-:W2:Y:S04]  /*0710*/  LDG.E.64 R30, desc[UR6][R6.64+0x40] ;  /* 0x00004006061e7981 */ /* 0x000ea8000c1e1b00 */
[----:B------:R-:W2:Y:S01]  /*0720*/  LDG.E.64 R24, desc[UR6][R12.64+0x10000] ;  /* 0x010000060c187981 */ /* 0x000ea2000c1e1b00 */
        /* <DEDUP_REMOVED lines=18> */
[----:B------:R-:W-:Y:S01]  /*0850*/  UIADD3 UR5, UP0, UPT, UR10, 0x20000, URZ ;  /* 0x000200000a057890 */ /* 0x000fe2000ff1e0ff */
[----:B------:R-:W-:-:S03]  /*0860*/  IADD3 R23, PT, PT, R23, R29, RZ ;  /* 0x0000001d17177210 */ /* 0x000fc60007ffe0ff */
[----:B------:R-:W-:Y:S01]  /*0870*/  UIADD3.X UR8, UPT, UPT, URZ, UR11, URZ, UP0, !UPT ;  /* 0x0000000bff087290 */ /* 0x000fe200087fe4ff */
[----:B--2---:R-:W-:-:S05]  /*0880*/  IMAD R29, R25, R30, RZ ;  /* 0x0000001e191d7224 */ /* 0x004fca00078e02ff */
[----:B------:R-:W-:Y:S01]  /*0890*/  MOV R25, UR8 ;  /* 0x0000000800197c02 */ /* 0x000fe20008000f00 */
[----:B------:R-:W-:-:S04]  /*08a0*/  IMAD.WIDE.U32 R22, R30, R24, R22 ;  /* 0x000000181e167225 */ /* 0x000fc800078e0016 */
[----:B------:R-:W-:Y:S01]  /*08b0*/  IMAD R29, R31, R24, R29 ;  /* 0x000000181f1d7224 */ /* 0x000fe200078e021d */
[----:B------:R-:W-:Y:S01]  /*08c0*/  MOV R24, UR5 ;  /* 0x0000000500187c02 */ /* 0x000fe20008000f00 */
[----:B------:R-:W2:Y:S04]  /*08d0*/  LDG.E.64 R30, desc[UR6][R6.64+0x60] ;  /* 0x00006006061e7981 */ /* 0x000ea8000c1e1b00 */
[----:B------:R-:W-:-:S06]  /*08e0*/  IMAD.WIDE.U32 R24, R0, 0x8, R24 ;  /* 0x0000000800187825 */ /* 0x000fcc00078e0018 */
        /* <DEDUP_REMOVED lines=55> */
[----:B---3--:R-:W-:-:S04]  /*0c60*/  IMAD R29, R27, R34, RZ ;  /* 0x000000221b1d7224 */ /* 0x008fc800078e02ff */
[-C--:B------:R-:W-:Y:S02]  /*0c70*/  IMAD R29, R35, R26.reuse, R29 ;  /* 0x0000001a231d7224 */ /* 0x080fe400078e021d */
[----:B------:R-:W-:Y:S02]  /*0c80*/  IMAD.WIDE.U32 R22, R34, R26, R22 ;  /* 0x0000001a22167225 */ /* 0x000fe400078e0016 */
[----:B------:R-:W3:Y:S04]  /*0c90*/  LDG.E.64 R34, desc[UR6][R6.64+0xa8] ;  /* 0x0000a80606227981 */ /* 0x000ee8000c1e1b00 */
[----:B------:R-:W3:Y:S01]  /*0ca0*/  LDG.E.64 R26, desc[UR6][R16.64+0x30000] ;  /* 0x03000006101a7981 */ /* 0x000ee2000c1e1b00 */
[----:B------:R-:W-:Y:S01]  /*0cb0*/  IADD3 R23, PT, PT, R23, R29, RZ ;  /* 0x0000001d17177210 */ /* 0x000fe20007ffe0ff */
[----:B--2---:R-:W-:-:S02]  /*0cc0*/  IMAD R29, R25, R30, RZ ;  /* 0x0000001e191d7224 */ /* 0x004fc400078e02ff */
[----:B------:R-:W-:-:S04]  /*0cd0*/  IMAD.WIDE.U32 R22, R30, R24, R22 ;  /* 0x000000181e167225 */ /* 0x000fc800078e0016 */
[----:B------:R-:W-:Y:S02]  /*0ce0*/  IMAD R29, R31, R24, R29 ;  /* 0x000000181f1d7224 */ /* 0x000fe400078e021d */
[----:B------:R-:W2:Y:S04]  /*0cf0*/  LDG.E.64 R30, desc[UR6][R6.64+0xb0] ;  /* 0x0000b006061e7981 */ /* 0x000ea8000c1e1b00 */
        /* <DEDUP_REMOVED lines=155> */
[----:B------:R-:W-:-:S02]  /*16b0*/  UIADD3 UR5, UP0, UPT, UR10, 0x70000, URZ ;  /* 0x000700000a057890 */ /* 0x000fc4000ff1e0ff */
[----:B------:R-:W4:Y:S01]  /*16c0*/  LDG.E.64 R16, desc[UR6][R16.64+0x70000] ;  /* 0x0700000610107981 */ /* 0x000f22000c1e1b00 */
[----:B--2---:R-:W-:Y:S02]  /*16d0*/  IMAD R29, R25, R30, RZ ;  /* 0x0000001e191d7224 */ /* 0x004fe400078e02ff */
        /* <DEDUP_REMOVED lines=11> */
[----:B------:R-:W-:-:S02]  /*1790*/  UIADD3.X UR8, UPT, UPT, URZ, UR11, URZ, UP0, !UPT ;  /* 0x0000000bff087290 */ /* 0x000fc400087fe4ff */
[----:B------:R-:W5:Y:S04]  /*17a0*/  LDG.E.64 R8, desc[UR6][R8.64+0x70000] ;  /* 0x0700000608087981 */ /* 0x000f68000c1e1b00 */
[----:B------:R-:W5:Y:S01]  /*17b0*/  LDG.E.64 R10, desc[UR6][R10.64+0x70000] ;  /* 0x070000060a0a7981 */ /* 0x000f62000c1e1b00 */
        /* <DEDUP_REMOVED lines=11> */
[----:B------:R-:W-:-:S03]  /*1870*/  IADD3 R23, PT, PT, R23, R29, RZ ;  /* 0x0000001d17177210 */ /* 0x000fc60007ffe0ff */
        /* <DEDUP_REMOVED lines=16> */
[----:B--2---:R-:W-:Y:S01]  /*1980*/  IMAD R29, R25, R30, RZ ;  /* 0x0000001e191d7224 */ /* 0x004fe200078e02ff */
        /* <DEDUP_REMOVED lines=11> */
[----:B------:R-:W4:Y:S04]  /*1a40*/  LDG.E.64 R26, desc[UR6][R6.64+0x1a8] ;  /* 0x0001a806061a7981 */ /* 0x000f28000c1e1b00 */
[----:B------:R-:W5:Y:S01]  /*1a50*/  LDG.E.64 R34, desc[UR6][R6.64+0x1b0] ;  /* 0x0001b00606227981 */ /* 0x000f62000c1e1b00 */
[----:B------:R-:W-:Y:S01]  /*1a60*/  IADD3 R23, PT, PT, R23, R29, RZ ;  /* 0x0000001d17177210 */ /* 0x000fe20007ffe0ff */
[----:B--2---:R-:W-:-:S02]  /*1a70*/  IMAD R29, R25, R30, RZ ;  /* 0x0000001e191d7224 */ /* 0x004fc400078e02ff */
[----:B------:R-:W-:-:S04]  /*1a80*/  IMAD.WIDE.U32 R22, R30, R24, R22 ;  /* 0x000000181e167225 */ /* 0x000fc800078e0016 */
[----:B------:R-:W-:Y:S02]  /*1a90*/  IMAD R29, R31, R24, R29 ;  /* 0x000000181f1d7224 */ /* 0x000fe400078e021d */
[----:B------:R-:W2:Y:S03]  /*1aa0*/  LDG.E.64 R24, desc[UR6][R6.64+0x1b8] ;  /* 0x0001b80606187981 */ /* 0x000ea6000c1e1b00 */
[----:B------:R-:W-:Y:S02]  /*1ab0*/  IADD3 R23, PT, PT, R23, R29, RZ ;  /* 0x0000001d17177210 */ /* 0x000fe40007ffe0ff */
[----:B------:R-:W3:Y:S01]  /*1ac0*/  LDG.E.64 R28, desc[UR6][R6.64+0x1c0] ;  /* 0x0001c006061c7981 */ /* 0x000ee2000c1e1b00 */
[----:B----4-:R-:W-:-:S04]  /*1ad0*/  IMAD R17, R17, R26, RZ ;  /* 0x0000001a11117224 */ /* 0x010fc800078e02ff */
[-C--:B------:R-:W-:Y:S02]  /*1ae0*/  IMAD R27, R27, R16.reuse, R17 ;  /* 0x000000101b1b7224 */ /* 0x080fe400078e0211 */
[----:B------:R-:W-:Y:S02]  /*1af0*/  IMAD.WIDE.U32 R16, R26, R16, R22 ;  /* 0x000000101a107225 */ /* 0x000fe400078e0016 */
[----:B------:R-:W4:Y:S03]  /*1b00*/  LDG.E.64 R22, desc[UR6][R6.64+0x1c8] ;  /* 0x0001c80606167981 */ /* 0x000f26000c1e1b00 */
[----:B------:R-:W-:Y:S02]  /*1b10*/  IADD3 R17, PT, PT, R17, R27, RZ ;  /* 0x0000001b11117210 */ /* 0x000fe40007ffe0ff */
[----:B------:R-:W4:Y:S01]  /*1b20*/  LDG.E.64 R26, desc[UR6][R6.64+0x1d0] ;  /* 0x0001d006061a7981 */ /* 0x000f22000c1e1b00 */
[----:B-----5:R-:W-:-:S04]  /*1b30*/  IMAD R31, R9, R34, RZ ;  /* 0x00000022091f7224 */ /* 0x020fc800078e02ff */
[-C--:B------:R-:W-:Y:S02]  /*1b40*/  IMAD R31, R35, R8.reuse, R31 ;  /* 0x00000008231f7224 */ /* 0x080fe400078e021f */
[----:B------:R-:W-:Y:S02]  /*1b50*/  IMAD.WIDE.U32 R8, R34, R8, R16 ;  /* 0x0000000822087225 */ /* 0x000fe400078e0010 */
[----:B------:R0:W5:Y:S03]  /*1b60*/  LDG.E.64 R16, desc[UR6][R6.64+0x1d8] ;  /* 0x0001d80606107981 */ /* 0x000166000c1e1b00 */
[----:B------:R-:W-:Y:S01]  /*1b70*/  IADD3 R9, PT, PT, R9, R31, RZ ;  /* 0x0000001f09097210 */ /* 0x000fe20007ffe0ff */
[----:B------:R-:W-:Y:S02]  /*1b80*/  UIADD3 UR10, UP0, UPT, UR10, 0x80000, URZ ;  /* 0x000800000a0a7890 */ /* 0x000fe4000ff1e0ff */
[----:B------:R-:W-:-:S02]  /*1b90*/  UIADD3 UR4, UPT, UPT, UR4, 0x40, URZ ;  /* 0x0000004004047890 */ /* 0x000fc4000fffe0ff */
[----:B------:R-:W-:Y:S02]  /*1ba0*/  UIADD3.X UR11, UPT, UPT, URZ, UR11, URZ, UP0, !UPT ;  /* 0x0000000bff0b7290 */ /* 0x000fe400087fe4ff */
[----:B------:R-:W-:Y:S01]  /*1bb0*/  UISETP.NE.AND UP0, UPT, UR4, 0x400, UPT ;  /* 0x000004000400788c */ /* 0x000fe2000bf05270 */
[----:B0-----:R-:W-:-:S04]  /*1bc0*/  IADD3 R6, P0, PT, R6, 0x200, RZ ;  /* 0x0000020006067810 */ /* 0x001fc80007f1e0ff */
[----:B------:R-:W-:Y:S01]  /*1bd0*/  IADD3.X R7, PT, PT, RZ, R7, RZ, P0, !PT ;  /* 0x00000007ff077210 */ /* 0x000fe200007fe4ff */
[----:B--2---:R-:W-:Y:S02]  /*1be0*/  IMAD R11, R11, R24, RZ ;  /* 0x000000180b0b7224 */ /* 0x004fe400078e02ff */
[----:B------:R-:W-:-:S04]  /*1bf0*/  IMAD.WIDE.U32 R8, R24, R10, R8 ;  /* 0x0000000a18087225 */ /* 0x000fc800078e0008 */
[----:B------:R-:W-:-:S05]  /*1c00*/  IMAD R11, R25, R10, R11 ;  /* 0x0000000a190b7224 */ /* 0x000fca00078e020b */
[----:B------:R-:W-:Y:S01]  /*1c10*/  IADD3 R9, PT, PT, R9, R11, RZ ;  /* 0x0000000b09097210 */ /* 0x000fe20007ffe0ff */
[----:B---3--:R-:W-:-:S04]  /*1c20*/  IMAD R11, R13, R28, RZ ;  /* 0x0000001c0d0b7224 */ /* 0x008fc800078e02ff */
[-C--:B------:R-:W-:Y:S02]  /*1c30*/  IMAD R11, R29, R12.reuse, R11 ;  /* 0x0000000c1d0b7224 */ /* 0x080fe400078e020b */
[----:B------:R-:W-:-:S04]  /*1c40*/  IMAD.WIDE.U32 R12, R28, R12, R8 ;  /* 0x0000000c1c0c7225 */ /* 0x000fc800078e0008 */
[----:B----4-:R-:W-:Y:S01]  /*1c50*/  IMAD R9, R15, R22, RZ ;  /* 0x000000160f097224 */ /* 0x010fe200078e02ff */
[----:B------:R-:W-:-:S03]  /*1c60*/  IADD3 R13, PT, PT, R13, R11, RZ ;  /* 0x0000000b0d0d7210 */ /* 0x000fc60007ffe0ff */
[-C--:B------:R-:W-:Y:S02]  /*1c70*/  IMAD R9, R23, R14.reuse, R9 ;  /* 0x0000000e17097224 */ /* 0x080fe400078e0209 */
[----:B------:R-:W-:-:S05]  /*1c80*/  IMAD.WIDE.U32 R14, R22, R14, R12 ;  /* 0x0000000e160e7225 */ /* 0x000fca00078e000c */
[----:B------:R-:W-:Y:S01]  /*1c90*/  IADD3 R15, PT, PT, R15, R9, RZ ;  /* 0x000000090f0f7210 */ /* 0x000fe20007ffe0ff */
[----:B------:R-:W-:-:S04]  /*1ca0*/  IMAD R9, R19, R26, RZ ;  /* 0x0000001a13097224 */ /* 0x000fc800078e02ff */
[-C--:B------:R-:W-:Y:S02]  /*1cb0*/  IMAD R9, R27, R18.reuse, R9 ;  /* 0x000000121b097224 */ /* 0x080fe400078e0209 */
[----:B------:R-:W-:-:S05]  /*1cc0*/  IMAD.WIDE.U32 R18, R26, R18, R14 ;  /* 0x000000121a127225 */ /* 0x000fca00078e000e */
[----:B------:R-:W-:Y:S01]  /*1cd0*/  IADD3 R19, PT, PT, R19, R9, RZ ;  /* 0x0000000913137210 */ /* 0x000fe20007ffe0ff */
[----:B-----5:R-:W-:-:S04]  /*1ce0*/  IMAD R9, R21, R16, RZ ;  /* 0x0000001015097224 */ /* 0x020fc800078e02ff */
[-C--:B------:R-:W-:Y:S02]  /*1cf0*/  IMAD R9, R17, R20.reuse, R9 ;  /* 0x0000001411097224 */ /* 0x080fe400078e0209 */
[----:B------:R-:W-:-:S05]  /*1d00*/  IMAD.WIDE.U32 R24, R16, R20, R18 ;  /* 0x0000001410187225 */ /* 0x000fca00078e0012 */
[----:B------:R-:W-:Y:S01]  /*1d10*/  IADD3 R25, PT, PT, R25, R9, RZ ;  /* 0x0000000919197210 */ /* 0x000fe20007ffe0ff */
[----:B------:R-:W-:Y:S06]  /*1d20*/  BRA.U UP0, `(.L_x_2) ;  /* 0xffffffe500187547 */ /* 0x000fec000b83ffff */
[----:B------:R-:W0:Y:S01]  /*1d30*/  LDC.64 R4, c[0x0][0x390] ;  /* 0x0000e400ff047b82 */ /* 0x000e220000000a00 */
[----:B------:R-:W-:-:S05]  /*1d40*/  IADD3 R3, PT, PT, R0, R3, RZ ;  /* 0x0000000300037210 */ /* 0x000fca0007ffe0ff */
[----:B0-----:R-:W-:-:S05]  /*1d50*/  IMAD.WIDE.U32 R2, R3, 0x8, R4 ;  /* 0x0000000803027825 */ /* 0x001fca00078e0004 */
[----:B------:R-:W-:Y:S01]  /*1d60*/  STG.E.64 desc[UR6][R2.64], R24 ;  /* 0x0000001802007986 */ /* 0x000fe2000c101b06 */
[----:B------:R-:W-:Y:S05]  /*1d70*/  EXIT ;  /* 0x000000000000794d */ /* 0x000fea0003800000 */
.L_x_3:
        /* <DEDUP_REMOVED lines=16> */
.L_x_5:


//--------------------- .nv.shared._Z7kernel2PmS_S_ --------------------------
	.section	.nv.shared._Z7kernel2PmS_S_,"aw",@nobits
	.sectionflags	@""
	.align	8
.nv.shared._Z7kernel2PmS_S_:
	.zero		1280


//--------------------- .nv.shared.reserved.0     --------------------------
	.section	.nv.shared.reserved.0,"aw",@nobits
	.weak		__nv_reservedSMEM_offset_0_alias
	.size		__nv_reservedSMEM_offset_0_alias, 0, 64
	.other		__nv_reservedSMEM_offset_0_alias,@"STO_CUDA_RESERVED_SHARED STV_DEFAULT"
__nv_reservedSMEM_offset_0_alias:
	.zero		0
	.zero		64


//--------------------- .nv.constant0._Z7kernel2PmS_S_ --------------------------
	.section	.nv.constant0._Z7kernel2PmS_S_,"a",@progbits
	.sectionflags	@""
	.align	4
.nv.constant0._Z7kernel2PmS_S_:
	.zero		920


//--------------------- .nv.constant0._Z7kernel1PmS_S_ --------------------------
	.section	.nv.constant0._Z7kernel1PmS_S_,"a",@progbits
	.sectionflags	@""
	.align	4
.nv.constant0._Z7kernel1PmS_S_:
	.zero		920


//--------------------- SYMBOLS --------------------------

	.type		.nv.reservedSmem.offset0,@object
	.size		.nv.reservedSmem.offset0,0x4
	.type		.nv.reservedSmem.cap,@object
	.size		.nv.reservedSmem.cap,0x4
